//
// Generated by NVIDIA NVVM Compiler
//
// Compiler Build ID: CL-36424714
// Cuda compilation tools, release 13.0, V13.0.88
// Based on NVVM 20.0.0
//

.version 9.0
.target sm_100
.address_size 64

	// .globl	_Z23unrollLastWarpReductionPiS_i
.extern .shared .align 16 .b8 subArray[];

.visible .entry _Z23unrollLastWarpReductionPiS_i(
	.param .u64 .ptr .align 1 _Z23unrollLastWarpReductionPiS_i_param_0,
	.param .u64 .ptr .align 1 _Z23unrollLastWarpReductionPiS_i_param_1,
	.param .u32 _Z23unrollLastWarpReductionPiS_i_param_2
)
{
	.reg .pred 	%p<8>;
	.reg .b32 	%r<48>;
	.reg .b64 	%rd<11>;

	ld.param.u64 	%rd3, [_Z23unrollLastWarpReductionPiS_i_param_0];
	ld.param.u64 	%rd2, [_Z23unrollLastWarpReductionPiS_i_param_1];
	ld.param.u32 	%r13, [_Z23unrollLastWarpReductionPiS_i_param_2];
	cvta.to.global.u64 	%rd1, %rd3;
	mov.u32 	%r1, %tid.x;
	mov.u32 	%r2, %ctaid.x;
	mov.u32 	%r47, %ntid.x;
	mul.lo.s32 	%r15, %r47, %r2;
	shl.b32 	%r16, %r15, 1;
	add.s32 	%r4, %r16, %r1;
	setp.ge.s32 	%p1, %r4, %r13;
	mov.b32 	%r45, 0;
	@%p1 bra 	$L__BB0_2;
	mul.wide.s32 	%rd4, %r4, 4;
	add.s64 	%rd5, %rd1, %rd4;
	ld.global.u32 	%r45, [%rd5];
$L__BB0_2:
	add.s32 	%r7, %r4, %r47;
	setp.ge.u32 	%p2, %r7, %r13;
	mov.b32 	%r46, 0;
	@%p2 bra 	$L__BB0_4;
	mul.wide.u32 	%rd6, %r7, 4;
	add.s64 	%rd7, %rd1, %rd6;
	ld.global.u32 	%r46, [%rd7];
$L__BB0_4:
	add.s32 	%r18, %r46, %r45;
	shl.b32 	%r19, %r1, 2;
	mov.u32 	%r20, subArray;
	add.s32 	%r10, %r20, %r19;
	st.shared.u32 	[%r10], %r18;
	bar.sync 	0;
	setp.lt.u32 	%p3, %r47, 66;
	@%p3 bra 	$L__BB0_8;
$L__BB0_5:
	shr.u32 	%r12, %r47, 1;
	setp.ge.u32 	%p4, %r1, %r12;
	@%p4 bra 	$L__BB0_7;
	shl.b32 	%r21, %r12, 2;
	add.s32 	%r22, %r10, %r21;
	ld.shared.u32 	%r23, [%r22];
	ld.shared.u32 	%r24, [%r10];
	add.s32 	%r25, %r24, %r23;
	st.shared.u32 	[%r10], %r25;
$L__BB0_7:
	bar.sync 	0;
	setp.gt.u32 	%p5, %r47, 131;
	mov.u32 	%r47, %r12;
	@%p5 bra 	$L__BB0_5;
$L__BB0_8:
	setp.gt.u32 	%p6, %r1, 31;
	@%p6 bra 	$L__BB0_11;
	ld.volatile.shared.u32 	%r26, [%r10+128];
	ld.volatile.shared.u32 	%r27, [%r10];
	add.s32 	%r28, %r27, %r26;
	st.volatile.shared.u32 	[%r10], %r28;
	ld.volatile.shared.u32 	%r29, [%r10+64];
	ld.volatile.shared.u32 	%r30, [%r10];
	add.s32 	%r31, %r30, %r29;
	st.volatile.shared.u32 	[%r10], %r31;
	ld.volatile.shared.u32 	%r32, [%r10+32];
	ld.volatile.shared.u32 	%r33, [%r10];
	add.s32 	%r34, %r33, %r32;
	st.volatile.shared.u32 	[%r10], %r34;
	ld.volatile.shared.u32 	%r35, [%r10+16];
	ld.volatile.shared.u32 	%r36, [%r10];
	add.s32 	%r37, %r36, %r35;
	st.volatile.shared.u32 	[%r10], %r37;
	ld.volatile.shared.u32 	%r38, [%r10+8];
	ld.volatile.shared.u32 	%r39, [%r10];
	add.s32 	%r40, %r39, %r38;
	st.volatile.shared.u32 	[%r10], %r40;
	ld.volatile.shared.u32 	%r41, [%r10+4];
	ld.volatile.shared.u32 	%r42, [%r10];
	add.s32 	%r43, %r42, %r41;
	st.volatile.shared.u32 	[%r10], %r43;
	setp.ne.s32 	%p7, %r1, 0;
	@%p7 bra 	$L__BB0_11;
	ld.shared.u32 	%r44, [subArray];
	cvta.to.global.u64 	%rd8, %rd2;
	mul.wide.u32 	%rd9, %r2, 4;
	add.s64 	%rd10, %rd8, %rd9;
	st.global.u32 	[%rd10], %r44;
$L__BB0_11:
	ret;

}


// ===== COMPILED SASS (sm_100) =====

	.target	sm_100

	.elftype	@"ET_EXEC"


//--------------------- .note.nv.tkinfo           --------------------------
	.section	.note.nv.tkinfo,"",@"SHT_NOTE"
	.sectionflags	@"SHF_NOTE_NV_TKINFO"
	.tkinfo
        /*0018*/ 	.word	0x00000002
        /*0030*/ 	.string	""
        /*0030*/ 	.string	"ptxas"
        /*0030*/ 	.string	"Cuda compilation tools, release 13.0, V13.0.88"
        /*0030*/ 	.string	"Build cuda_13.0.r13.0/compiler.36424714_0"
        /*0030*/ 	.string	"-arch sm_100 -m 64 "



//--------------------- .note.nv.cuinfo           --------------------------
	.section	.note.nv.cuinfo,"",@"SHT_NOTE"
	.sectionflags	@"SHF_NOTE_NV_CUINFO"
        /*0018*/ 	.short	0x0002
        /*001a*/ 	.short	0x0064
        /*001c*/ 	.short	0x0082
	.zero		2


//--------------------- .nv.info                  --------------------------
	.section	.nv.info,"",@"SHT_CUDA_INFO"
	.align	4


	//----- nvinfo : EIATTR_REGCOUNT
	.align		4
        /*0000*/ 	.byte	0x04, 0x2f
        /*0002*/ 	.short	(.L_1 - .L_0)
	.align		4
.L_0:
        /*0004*/ 	.word	index@(_Z23unrollLastWarpReductionPiS_i)
        /*0008*/ 	.word	0x0000000d


	//----- nvinfo : EIATTR_FRAME_SIZE
	.align		4
.L_1:
        /*000c*/ 	.byte	0x04, 0x11
        /*000e*/ 	.short	(.L_3 - .L_2)
	.align		4
.L_2:
        /*0010*/ 	.word	index@(_Z23unrollLastWarpReductionPiS_i)
        /*0014*/ 	.word	0x00000000


	//----- nvinfo : EIATTR_MIN_STACK_SIZE
	.align		4
.L_3:
        /*0018*/ 	.byte	0x04, 0x12
        /*001a*/ 	.short	(.L_5 - .L_4)
	.align		4
.L_4:
        /*001c*/ 	.word	index@(_Z23unrollLastWarpReductionPiS_i)
        /*0020*/ 	.word	0x00000000
.L_5:


//--------------------- .nv.compat                --------------------------
	.section	.nv.compat,"",@"SHT_CUDA_COMPAT_INFO"
	.align	4
        /*0000*/ 	.byte	0x02, 0x09, 0x00, 0x00, 0x02, 0x02, 0x01, 0x00, 0x02, 0x05, 0x05, 0x00, 0x03, 0x07, 0x01, 0x01
        /*0010*/ 	.byte	0x02, 0x03, 0x00, 0x00, 0x02, 0x06, 0x01, 0x00, 0x04, 0x0b, 0x08, 0x00, 0x09, 0x00, 0x00, 0x00
        /*0020*/ 	.byte	0x00, 0x00, 0x00, 0x00


//--------------------- .nv.info._Z23unrollLastWarpReductionPiS_i --------------------------
	.section	.nv.info._Z23unrollLastWarpReductionPiS_i,"",@"SHT_CUDA_INFO"
	.sectionflags	@""
	.align	4


	//----- nvinfo : EIATTR_CUDA_API_VERSION
	.align		4
        /*0000*/ 	.byte	0x04, 0x37
        /*0002*/ 	.short	(.L_7 - .L_6)
.L_6:
        /*0004*/ 	.word	0x00000082


	//----- nvinfo : EIATTR_KPARAM_INFO
	.align		4
.L_7:
        /*0008*/ 	.byte	0x04, 0x17
        /*000a*/ 	.short	(.L_9 - .L_8)
.L_8:
        /*000c*/ 	.word	0x00000000
        /*0010*/ 	.short	0x0002
        /*0012*/ 	.short	0x0010
        /*0014*/ 	.byte	0x00, 0xf0, 0x11, 0x00


	//----- nvinfo : EIATTR_KPARAM_INFO
	.align		4
.L_9:
        /*0018*/ 	.byte	0x04, 0x17
        /*001a*/ 	.short	(.L_11 - .L_10)
.L_10:
        /*001c*/ 	.word	0x00000000
        /*0020*/ 	.short	0x0001
        /*0022*/ 	.short	0x0008
        /*0024*/ 	.byte	0x00, 0xf5, 0x21, 0x00


	//----- nvinfo : EIATTR_KPARAM_INFO
	.align		4
.L_11:
        /*0028*/ 	.byte	0x04, 0x17
        /*002a*/ 	.short	(.L_13 - .L_12)
.L_12:
        /*002c*/ 	.word	0x00000000
        /*0030*/ 	.short	0x0000
        /*0032*/ 	.short	0x0000
        /*0034*/ 	.byte	0x00, 0xf5, 0x21, 0x00


	//----- nvinfo : EIATTR_SPARSE_MMA_MASK
	.align		4
.L_13:
        /*0038*/ 	.byte	0x03, 0x50
        /*003a*/ 	.short	0x0000


	//----- nvinfo : EIATTR_MAXREG_COUNT
	.align		4
        /*003c*/ 	.byte	0x03, 0x1b
        /*003e*/ 	.short	0x00ff


	//----- nvinfo : EIATTR_NUM_BARRIERS
	.align		4
        /*0040*/ 	.byte	0x02, 0x4c
        /*0042*/ 	.byte	0x01
	.zero		1


	//----- nvinfo : EIATTR_MERCURY_ISA_VERSION
	.align		4
        /*0044*/ 	.byte	0x03, 0x5f
        /*0046*/ 	.short	0x0101


	//----- nvinfo : EIATTR_VRC_CTA_INIT_COUNT
	.align		4
        /*0048*/ 	.byte	0x02, 0x4a
	.zero		1
	.zero		1


	//----- nvinfo : EIATTR_EXIT_INSTR_OFFSETS
	.align		4
        /*004c*/ 	.byte	0x04, 0x1c
        /*004e*/ 	.short	(.L_15 - .L_14)


	//   ....[0]....
.L_14:
        /*0050*/ 	.word	0x00000290


	//   ....[1]....
        /*0054*/ 	.word	0x00000430


	//   ....[2]....
        /*0058*/ 	.word	0x000004b0


	//----- nvinfo : EIATTR_CBANK_PARAM_SIZE
	.align		4
.L_15:
        /*005c*/ 	.byte	0x03, 0x19
        /*005e*/ 	.short	0x0014


	//----- nvinfo : EIATTR_PARAM_CBANK
	.align		4
        /*0060*/ 	.byte	0x04, 0x0a
        /*0062*/ 	.short	(.L_17 - .L_16)
	.align		4
.L_16:
        /*0064*/ 	.word	index@(.nv.constant0._Z23unrollLastWarpReductionPiS_i)
        /*0068*/ 	.short	0x0380
        /*006a*/ 	.short	0x0014


	//----- nvinfo : EIATTR_SW_WAR
	.align		4
.L_17:
        /*006c*/ 	.byte	0x04, 0x36
        /*006e*/ 	.short	(.L_19 - .L_18)
.L_18:
        /*0070*/ 	.word	0x00000008
.L_19:


//--------------------- .nv.callgraph             --------------------------
	.section	.nv.callgraph,"",@"SHT_CUDA_CALLGRAPH"
	.align	4
	.sectionentsize	8
	.align		4
        /*0000*/ 	.word	0x00000000
	.align		4
        /*0004*/ 	.word	0xffffffff
	.align		4
        /*0008*/ 	.word	0x00000000
	.align		4
        /*000c*/ 	.word	0xfffffffe
	.align		4
        /*0010*/ 	.word	0x00000000
	.align		4
        /*0014*/ 	.word	0xfffffffd
	.align		4
        /*0018*/ 	.word	0x00000000
	.align		4
        /*001c*/ 	.word	0xfffffffc


//--------------------- .text._Z23unrollLastWarpReductionPiS_i --------------------------
	.section	.text._Z23unrollLastWarpReductionPiS_i,"ax",@progbits
	.align	128
        .global         _Z23unrollLastWarpReductionPiS_i
        .type           _Z23unrollLastWarpReductionPiS_i,@function
        .size           _Z23unrollLastWarpReductionPiS_i,(.L_x_3 - _Z23unrollLastWarpReductionPiS_i)
        .other          _Z23unrollLastWarpReductionPiS_i,@"STO_CUDA_ENTRY STV_DEFAULT"
_Z23unrollLastWarpReductionPiS_i:
.text._Z23unrollLastWarpReductionPiS_i:
[----:B------:R-:W-:Y:S01]  /*0000*/  LDC R1, c[0x0][0x37c] ;  /* 0x0000df00ff017b82 */ /* 0x000fe20000000800 */
[----:B------:R-:W0:Y:S01]  /*0010*/  S2R R0, SR_CTAID.X ;  /* 0x0000000000007919 */ /* 0x000e220000002500 */
[----:B------:R-:W1:Y:S01]  /*0020*/  LDCU UR4, c[0x0][0x360] ;  /* 0x00006c00ff0477ac */ /* 0x000e620008000800 */
[----:B------:R-:W-:Y:S01]  /*0030*/  IMAD.MOV.U32 R10, RZ, RZ, RZ ;  /* 0x000000ffff0a7224 */ /* 0x000fe200078e00ff */
[----:B------:R-:W2:Y:S01]  /*0040*/  S2R R2, SR_TID.X ;  /* 0x0000000000027919 */ /* 0x000ea20000002100 */
[----:B------:R-:W3:Y:S01]  /*0050*/  LDCU UR5, c[0x0][0x390] ;  /* 0x00007200ff0577ac */ /* 0x000ee20008000800 */
[----:B------:R-:W4:Y:S01]  /*0060*/  LDCU.64 UR6, c[0x0][0x358] ;  /* 0x00006b00ff0677ac */ /* 0x000f220008000a00 */
[----:B-1----:R-:W-:Y:S02]  /*0070*/  IMAD.U32 R8, RZ, RZ, UR4 ;  /* 0x00000004ff087e24 */ /* 0x002fe4000f8e00ff */
[----:B0-----:R-:W-:-:S04]  /*0080*/  IMAD R3, R0, UR4, RZ ;  /* 0x0000000400037c24 */ /* 0x001fc8000f8e02ff */
[----:B--2---:R-:W-:-:S05]  /*0090*/  IMAD R3, R3, 0x2, R2 ;  /* 0x0000000203037824 */ /* 0x004fca00078e0202 */
[C---:B------:R-:W-:Y:S02]  /*00a0*/  IADD3 R9, PT, PT, R3.reuse, R8, RZ ;  /* 0x0000000803097210 */ /* 0x040fe40007ffe0ff */
[----:B---3--:R-:W-:Y:S02]  /*00b0*/  ISETP.GE.AND P0, PT, R3, UR5, PT ;  /* 0x0000000503007c0c */ /* 0x008fe4000bf06270 */
[----:B------:R-:W-:-:S11]  /*00c0*/  ISETP.GE.U32.AND P1, PT, R9, UR5, PT ;  /* 0x0000000509007c0c */ /* 0x000fd6000bf26070 */
[----:B------:R-:W0:Y:S08]  /*00d0*/  @!P0 LDC.64 R4, c[0x0][0x380] ;  /* 0x0000e000ff048b82 */ /* 0x000e300000000a00 */
[----:B------:R-:W1:Y:S01]  /*00e0*/  @!P1 LDC.64 R6, c[0x0][0x380] ;  /* 0x0000e000ff069b82 */ /* 0x000e620000000a00 */
[----:B0-----:R-:W-:-:S04]  /*00f0*/  @!P0 IMAD.WIDE R4, R3, 0x4, R4 ;  /* 0x0000000403048825 */ /* 0x001fc800078e0204 */
[----:B------:R-:W-:Y:S02]  /*0100*/  IMAD.MOV.U32 R3, RZ, RZ, RZ ;  /* 0x000000ffff037224 */ /* 0x000fe400078e00ff */
[----:B-1----:R-:W-:-:S04]  /*0110*/  @!P1 IMAD.WIDE.U32 R6, R9, 0x4, R6 ;  /* 0x0000000409069825 */ /* 0x002fc800078e0006 */
[----:B----4-:R-:W2:Y:S04]  /*0120*/  @!P0 LDG.E R3, desc[UR6][R4.64] ;  /* 0x0000000604038981 */ /* 0x010ea8000c1e1900 */
[----:B------:R-:W2:Y:S01]  /*0130*/  @!P1 LDG.E R10, desc[UR6][R6.64] ;  /* 0x00000006060a9981 */ /* 0x000ea2000c1e1900 */
[----:B------:R-:W0:Y:S01]  /*0140*/  S2UR UR5, SR_CgaCtaId ;  /* 0x00000000000579c3 */ /* 0x000e220000008800 */
[----:B------:R-:W-:Y:S01]  /*0150*/  UMOV UR4, 0x400 ;  /* 0x0000040000047882 */ /* 0x000fe20000000000 */
[----:B------:R-:W-:Y:S02]  /*0160*/  ISETP.GE.U32.AND P1, PT, R8, 0x42, PT ;  /* 0x000000420800780c */ /* 0x000fe40003f26070 */
[----:B------:R-:W-:Y:S01]  /*0170*/  ISETP.GT.U32.AND P0, PT, R2, 0x1f, PT ;  /* 0x0000001f0200780c */ /* 0x000fe20003f04070 */
[----:B0-----:R-:W-:Y:S01]  /*0180*/  ULEA UR4, UR5, UR4, 0x18 ;  /* 0x0000000405047291 */ /* 0x001fe2000f8ec0ff */
[----:B--2---:R-:W-:-:S05]  /*0190*/  IADD3 R3, PT, PT, R10, R3, RZ ;  /* 0x000000030a037210 */ /* 0x004fca0007ffe0ff */
[----:B------:R-:W-:-:S05]  /*01a0*/  LEA R10, R2, UR4, 0x2 ;  /* 0x00000004020a7c11 */ /* 0x000fca000f8e10ff */
[----:B------:R0:W-:Y:S01]  /*01b0*/  STS [R10], R3 ;  /* 0x000000030a007388 */ /* 0x0001e20000000800 */
[----:B------:R-:W-:Y:S06]  /*01c0*/  BAR.SYNC.DEFER_BLOCKING 0x0 ;  /* 0x0000000000007b1d */ /* 0x000fec0000010000 */
[----:B------:R-:W-:Y:S05]  /*01d0*/  @!P1 BRA `(.L_x_0) ;  /* 0x00000000002c9947 */ /* 0x000fea0003800000 */
.L_x_1:
[----:B------:R-:W-:-:S04]  /*01e0*/  SHF.R.U32.HI R7, RZ, 0x1, R8 ;  /* 0x00000001ff077819 */ /* 0x000fc80000011608 */
[----:B------:R-:W-:-:S13]  /*01f0*/  ISETP.GE.U32.AND P1, PT, R2, R7, PT ;  /* 0x000000070200720c */ /* 0x000fda0003f26070 */
[----:B0-----:R-:W-:Y:S01]  /*0200*/  @!P1 IMAD R3, R7, 0x4, R10 ;  /* 0x0000000407039824 */ /* 0x001fe200078e020a */
[----:B------:R-:W-:Y:S05]  /*0210*/  @!P1 LDS R4, [R10] ;  /* 0x000000000a049984 */ /* 0x000fea0000000800 */
[----:B------:R-:W0:Y:S02]  /*0220*/  @!P1 LDS R3, [R3] ;  /* 0x0000000003039984 */ /* 0x000e240000000800 */
[----:B0-----:R-:W-:-:S05]  /*0230*/  @!P1 IMAD.IADD R5, R3, 0x1, R4 ;  /* 0x0000000103059824 */ /* 0x001fca00078e0204 */
[----:B------:R1:W-:Y:S01]  /*0240*/  @!P1 STS [R10], R5 ;  /* 0x000000050a009388 */ /* 0x0003e20000000800 */
[----:B------:R-:W-:Y:S01]  /*0250*/  BAR.SYNC.DEFER_BLOCKING 0x0 ;  /* 0x0000000000007b1d */ /* 0x000fe20000010000 */
[----:B------:R-:W-:Y:S02]  /*0260*/  ISETP.GT.U32.AND P1, PT, R8, 0x83, PT ;  /* 0x000000830800780c */ /* 0x000fe40003f24070 */
[----:B------:R-:W-:-:S11]  /*0270*/  MOV R8, R7 ;  /* 0x0000000700087202 */ /* 0x000fd60000000f00 */
[----:B-1----:R-:W-:Y:S05]  /*0280*/  @P1 BRA `(.L_x_1) ;  /* 0xfffffffc00d41947 */ /* 0x002fea000383ffff */
.L_x_0:
[----:B------:R-:W-:Y:S05]  /*0290*/  @P0 EXIT ;  /* 0x000000000000094d */ /* 0x000fea0003800000 */
[----:B0-----:R-:W-:Y:S01]  /*02a0*/  LDS R3, [R10+0x80] ;  /* 0x000080000a037984 */ /* 0x001fe20000000800 */
[----:B------:R-:W-:-:S03]  /*02b0*/  ISETP.NE.AND P0, PT, R2, RZ, PT ;  /* 0x000000ff0200720c */ /* 0x000fc60003f05270 */
[----:B------:R-:W0:Y:S02]  /*02c0*/  LDS R4, [R10] ;  /* 0x000000000a047984 */ /* 0x000e240000000800 */
[----:B0-----:R-:W-:-:S05]  /*02d0*/  IMAD.IADD R3, R3, 0x1, R4 ;  /* 0x0000000103037824 */ /* 0x001fca00078e0204 */
[----:B------:R-:W-:Y:S04]  /*02e0*/  STS [R10], R3 ;  /* 0x000000030a007388 */ /* 0x000fe80000000800 */
[----:B------:R-:W-:Y:S04]  /*02f0*/  LDS R4, [R10+0x40] ;  /* 0x000040000a047984 */ /* 0x000fe80000000800 */
[----:B------:R-:W0:Y:S02]  /*0300*/  LDS R5, [R10] ;  /* 0x000000000a057984 */ /* 0x000e240000000800 */
[----:B0-----:R-:W-:-:S05]  /*0310*/  IADD3 R5, PT, PT, R4, R5, RZ ;  /* 0x0000000504057210 */ /* 0x001fca0007ffe0ff */
[----:B------:R-:W-:Y:S04]  /*0320*/  STS [R10], R5 ;  /* 0x000000050a007388 */ /* 0x000fe80000000800 */
[----:B------:R-:W-:Y:S04]  /*0330*/  LDS R4, [R10+0x20] ;  /* 0x000020000a047984 */ /* 0x000fe80000000800 */
        /* <DEDUP_REMOVED lines=14> */
[----:B------:R0:W-:Y:S01]  /*0420*/  STS [R10], R5 ;  /* 0x000000050a007388 */ /* 0x0001e20000000800 */
[----:B------:R-:W-:Y:S05]  /*0430*/  @P0 EXIT ;  /* 0x000000000000094d */ /* 0x000fea0003800000 */
[----:B------:R-:W1:Y:S01]  /*0440*/  S2UR UR5, SR_CgaCtaId ;  /* 0x00000000000579c3 */ /* 0x000e620000008800 */
[----:B------:R-:W-:-:S07]  /*0450*/  UMOV UR4, 0x400 ;  /* 0x0000040000047882 */ /* 0x000fce0000000000 */
[----:B------:R-:W2:Y:S01]  /*0460*/  LDC.64 R2, c[0x0][0x388] ;  /* 0x0000e200ff027b82 */ /* 0x000ea20000000a00 */
[----:B-1----:R-:W-:Y:S01]  /*0470*/  ULEA UR4, UR5, UR4, 0x18 ;  /* 0x0000000405047291 */ /* 0x002fe2000f8ec0ff */
[----:B--2---:R-:W-:-:S08]  /*0480*/  IMAD.WIDE.U32 R2, R0, 0x4, R2 ;  /* 0x0000000400027825 */ /* 0x004fd000078e0002 */
[----:B0-----:R-:W0:Y:S04]  /*0490*/  LDS R5, [UR4] ;  /* 0x00000004ff057984 */ /* 0x001e280008000800 */
[----:B0-----:R-:W-:Y:S01]  /*04a0*/  STG.E desc[UR6][R2.64], R5 ;  /* 0x0000000502007986 */ /* 0x001fe2000c101906 */
[----:B------:R-:W-:Y:S05]  /*04b0*/  EXIT ;  /* 0x000000000000794d */ /* 0x000fea0003800000 */
.L_x_2:
[----:B------:R-:W-:-:S00]  /*04c0*/  BRA `(.L_x_2) ;  /* 0xfffffffc00fc7947 */ /* 0x000fc0000383ffff */
[----:B------:R-:W-:-:S00]  /*04d0*/  NOP ;  /* 0x0000000000007918 */ /* 0x000fc00000000000 */
        /* <DEDUP_REMOVED lines=10> */
.L_x_3:


//--------------------- .nv.shared._Z23unrollLastWarpReductionPiS_i --------------------------
	.section	.nv.shared._Z23unrollLastWarpReductionPiS_i,"aw",@nobits
	.sectionflags	@""
	.align	16
	.zero		1024


//--------------------- .nv.shared.reserved.0     --------------------------
	.section	.nv.shared.reserved.0,"aw",@nobits
	.weak		__nv_reservedSMEM_offset_0_alias
	.size		__nv_reservedSMEM_offset_0_alias, 0, 64
	.other		__nv_reservedSMEM_offset_0_alias,@"STO_CUDA_RESERVED_SHARED STV_DEFAULT"
__nv_reservedSMEM_offset_0_alias:
	.zero		0
	.zero		64


//--------------------- .nv.constant0._Z23unrollLastWarpReductionPiS_i --------------------------
	.section	.nv.constant0._Z23unrollLastWarpReductionPiS_i,"a",@progbits
	.sectionflags	@""
	.align	4
.nv.constant0._Z23unrollLastWarpReductionPiS_i:
	.zero		916


//--------------------- SYMBOLS --------------------------

	.type		.nv.reservedSmem.offset0,@object
	.size		.nv.reservedSmem.offset0,0x4
	.type		.nv.reservedSmem.cap,@object
	.size		.nv.reservedSmem.cap,0x4
